//
// Generated by NVIDIA NVVM Compiler
//
// Compiler Build ID: CL-36424714
// Cuda compilation tools, release 13.0, V13.0.88
// Based on NVVM 20.0.0
//

.version 9.0
.target sm_100
.address_size 64

	// .globl	_ZN6device6scalarEPfiiS0_

.visible .entry _ZN6device6scalarEPfiiS0_(
	.param .u64 .ptr .align 1 _ZN6device6scalarEPfiiS0__param_0,
	.param .u32 _ZN6device6scalarEPfiiS0__param_1,
	.param .u32 _ZN6device6scalarEPfiiS0__param_2,
	.param .u64 .ptr .align 1 _ZN6device6scalarEPfiiS0__param_3
)
{
	.reg .pred 	%p<12>;
	.reg .b32 	%r<28>;
	.reg .b32 	%f<68>;
	.reg .b64 	%rd<47>;

	ld.param.u64 	%rd14, [_ZN6device6scalarEPfiiS0__param_0];
	ld.param.u32 	%r12, [_ZN6device6scalarEPfiiS0__param_1];
	ld.param.u32 	%r13, [_ZN6device6scalarEPfiiS0__param_2];
	ld.param.u64 	%rd13, [_ZN6device6scalarEPfiiS0__param_3];
	cvta.to.global.u64 	%rd1, %rd14;
	mov.u32 	%r14, %ctaid.x;
	mov.u32 	%r15, %ntid.x;
	mov.u32 	%r16, %tid.x;
	mad.lo.s32 	%r17, %r14, %r15, %r16;
	cvt.u64.u32 	%rd2, %r17;
	cvt.s64.s32 	%rd3, %r13;
	setp.ge.u64 	%p1, %rd2, %rd3;
	@%p1 bra 	$L__BB0_15;
	mov.u32 	%r18, %ctaid.y;
	mov.u32 	%r19, %ntid.y;
	mov.u32 	%r20, %tid.y;
	mad.lo.s32 	%r21, %r18, %r19, %r20;
	cvt.u64.u32 	%rd4, %r21;
	setp.ge.u32 	%p2, %r21, %r13;
	@%p2 bra 	$L__BB0_15;
	cvt.s64.s32 	%rd15, %r12;
	mul.lo.s64 	%rd5, %rd15, %rd2;
	mul.lo.s64 	%rd6, %rd15, %rd4;
	setp.lt.s32 	%p3, %r12, 1;
	mov.f32 	%f67, 0f00000000;
	@%p3 bra 	$L__BB0_14;
	and.b32  	%r1, %r12, 7;
	setp.lt.u32 	%p4, %r12, 8;
	mov.f32 	%f67, 0f00000000;
	mov.b32 	%r26, 0;
	@%p4 bra 	$L__BB0_6;
	and.b32  	%r26, %r12, 2147483640;
	neg.s32 	%r24, %r26;
	shl.b64 	%rd16, %rd5, 2;
	add.s64 	%rd17, %rd16, %rd1;
	add.s64 	%rd46, %rd17, 16;
	shl.b64 	%rd18, %rd6, 2;
	add.s64 	%rd19, %rd18, %rd1;
	add.s64 	%rd45, %rd19, 16;
	mov.f32 	%f67, 0f00000000;
$L__BB0_5:
	.pragma "nounroll";
	ld.global.f32 	%f17, [%rd46+-16];
	ld.global.f32 	%f18, [%rd45+-16];
	fma.rn.f32 	%f19, %f17, %f18, %f67;
	ld.global.f32 	%f20, [%rd46+-12];
	ld.global.f32 	%f21, [%rd45+-12];
	fma.rn.f32 	%f22, %f20, %f21, %f19;
	ld.global.f32 	%f23, [%rd46+-8];
	ld.global.f32 	%f24, [%rd45+-8];
	fma.rn.f32 	%f25, %f23, %f24, %f22;
	ld.global.f32 	%f26, [%rd46+-4];
	ld.global.f32 	%f27, [%rd45+-4];
	fma.rn.f32 	%f28, %f26, %f27, %f25;
	ld.global.f32 	%f29, [%rd46];
	ld.global.f32 	%f30, [%rd45];
	fma.rn.f32 	%f31, %f29, %f30, %f28;
	ld.global.f32 	%f32, [%rd46+4];
	ld.global.f32 	%f33, [%rd45+4];
	fma.rn.f32 	%f34, %f32, %f33, %f31;
	ld.global.f32 	%f35, [%rd46+8];
	ld.global.f32 	%f36, [%rd45+8];
	fma.rn.f32 	%f37, %f35, %f36, %f34;
	ld.global.f32 	%f38, [%rd46+12];
	ld.global.f32 	%f39, [%rd45+12];
	fma.rn.f32 	%f67, %f38, %f39, %f37;
	add.s32 	%r24, %r24, 8;
	add.s64 	%rd46, %rd46, 32;
	add.s64 	%rd45, %rd45, 32;
	setp.ne.s32 	%p5, %r24, 0;
	@%p5 bra 	$L__BB0_5;
$L__BB0_6:
	setp.eq.s32 	%p6, %r1, 0;
	@%p6 bra 	$L__BB0_14;
	and.b32  	%r7, %r12, 3;
	setp.lt.u32 	%p7, %r1, 4;
	@%p7 bra 	$L__BB0_9;
	cvt.u64.u32 	%rd20, %r26;
	add.s64 	%rd21, %rd5, %rd20;
	shl.b64 	%rd22, %rd21, 2;
	add.s64 	%rd23, %rd1, %rd22;
	ld.global.f32 	%f41, [%rd23];
	add.s64 	%rd24, %rd6, %rd20;
	shl.b64 	%rd25, %rd24, 2;
	add.s64 	%rd26, %rd1, %rd25;
	ld.global.f32 	%f42, [%rd26];
	fma.rn.f32 	%f43, %f41, %f42, %f67;
	ld.global.f32 	%f44, [%rd23+4];
	ld.global.f32 	%f45, [%rd26+4];
	fma.rn.f32 	%f46, %f44, %f45, %f43;
	ld.global.f32 	%f47, [%rd23+8];
	ld.global.f32 	%f48, [%rd26+8];
	fma.rn.f32 	%f49, %f47, %f48, %f46;
	ld.global.f32 	%f50, [%rd23+12];
	ld.global.f32 	%f51, [%rd26+12];
	fma.rn.f32 	%f67, %f50, %f51, %f49;
	add.s32 	%r26, %r26, 4;
$L__BB0_9:
	setp.eq.s32 	%p8, %r7, 0;
	@%p8 bra 	$L__BB0_14;
	setp.eq.s32 	%p9, %r7, 1;
	@%p9 bra 	$L__BB0_12;
	cvt.u64.u32 	%rd27, %r26;
	add.s64 	%rd28, %rd5, %rd27;
	shl.b64 	%rd29, %rd28, 2;
	add.s64 	%rd30, %rd1, %rd29;
	ld.global.f32 	%f53, [%rd30];
	add.s64 	%rd31, %rd6, %rd27;
	shl.b64 	%rd32, %rd31, 2;
	add.s64 	%rd33, %rd1, %rd32;
	ld.global.f32 	%f54, [%rd33];
	fma.rn.f32 	%f55, %f53, %f54, %f67;
	ld.global.f32 	%f56, [%rd30+4];
	ld.global.f32 	%f57, [%rd33+4];
	fma.rn.f32 	%f67, %f56, %f57, %f55;
	add.s32 	%r26, %r26, 2;
$L__BB0_12:
	and.b32  	%r23, %r12, 1;
	setp.eq.b32 	%p10, %r23, 1;
	not.pred 	%p11, %p10;
	@%p11 bra 	$L__BB0_14;
	cvt.u64.u32 	%rd34, %r26;
	add.s64 	%rd35, %rd5, %rd34;
	shl.b64 	%rd36, %rd35, 2;
	add.s64 	%rd37, %rd1, %rd36;
	ld.global.f32 	%f58, [%rd37];
	add.s64 	%rd38, %rd6, %rd34;
	shl.b64 	%rd39, %rd38, 2;
	add.s64 	%rd40, %rd1, %rd39;
	ld.global.f32 	%f59, [%rd40];
	fma.rn.f32 	%f67, %f58, %f59, %f67;
$L__BB0_14:
	mad.lo.s64 	%rd41, %rd3, %rd2, %rd4;
	cvta.to.global.u64 	%rd42, %rd13;
	shl.b64 	%rd43, %rd41, 2;
	add.s64 	%rd44, %rd42, %rd43;
	st.global.f32 	[%rd44], %f67;
$L__BB0_15:
	ret;

}


// ===== COMPILED SASS (sm_100) =====

	.target	sm_100

	.elftype	@"ET_EXEC"


//--------------------- .note.nv.tkinfo           --------------------------
	.section	.note.nv.tkinfo,"",@"SHT_NOTE"
	.sectionflags	@"SHF_NOTE_NV_TKINFO"
	.tkinfo
        /*0018*/ 	.word	0x00000002
        /*0030*/ 	.string	""
        /*0030*/ 	.string	"ptxas"
        /*0030*/ 	.string	"Cuda compilation tools, release 13.0, V13.0.88"
        /*0030*/ 	.string	"Build cuda_13.0.r13.0/compiler.36424714_0"
        /*0030*/ 	.string	"-arch sm_100 -m 64 "



//--------------------- .note.nv.cuinfo           --------------------------
	.section	.note.nv.cuinfo,"",@"SHT_NOTE"
	.sectionflags	@"SHF_NOTE_NV_CUINFO"
        /*0018*/ 	.short	0x0002
        /*001a*/ 	.short	0x0064
        /*001c*/ 	.short	0x0082
	.zero		2


//--------------------- .nv.info                  --------------------------
	.section	.nv.info,"",@"SHT_CUDA_INFO"
	.align	4


	//----- nvinfo : EIATTR_REGCOUNT
	.align		4
        /*0000*/ 	.byte	0x04, 0x2f
        /*0002*/ 	.short	(.L_1 - .L_0)
	.align		4
.L_0:
        /*0004*/ 	.word	index@(_ZN6device6scalarEPfiiS0_)
        /*0008*/ 	.word	0x00000020


	//----- nvinfo : EIATTR_FRAME_SIZE
	.align		4
.L_1:
        /*000c*/ 	.byte	0x04, 0x11
        /*000e*/ 	.short	(.L_3 - .L_2)
	.align		4
.L_2:
        /*0010*/ 	.word	index@(_ZN6device6scalarEPfiiS0_)
        /*0014*/ 	.word	0x00000000


	//----- nvinfo : EIATTR_MIN_STACK_SIZE
	.align		4
.L_3:
        /*0018*/ 	.byte	0x04, 0x12
        /*001a*/ 	.short	(.L_5 - .L_4)
	.align		4
.L_4:
        /*001c*/ 	.word	index@(_ZN6device6scalarEPfiiS0_)
        /*0020*/ 	.word	0x00000000
.L_5:


//--------------------- .nv.compat                --------------------------
	.section	.nv.compat,"",@"SHT_CUDA_COMPAT_INFO"
	.align	4
        /*0000*/ 	.byte	0x02, 0x09, 0x00, 0x00, 0x02, 0x02, 0x01, 0x00, 0x02, 0x05, 0x05, 0x00, 0x03, 0x07, 0x01, 0x01
        /*0010*/ 	.byte	0x02, 0x03, 0x00, 0x00, 0x02, 0x06, 0x01, 0x00, 0x04, 0x0b, 0x08, 0x00, 0x09, 0x00, 0x00, 0x00
        /*0020*/ 	.byte	0x00, 0x00, 0x00, 0x00


//--------------------- .nv.info._ZN6device6scalarEPfiiS0_ --------------------------
	.section	.nv.info._ZN6device6scalarEPfiiS0_,"",@"SHT_CUDA_INFO"
	.sectionflags	@""
	.align	4


	//----- nvinfo : EIATTR_CUDA_API_VERSION
	.align		4
        /*0000*/ 	.byte	0x04, 0x37
        /*0002*/ 	.short	(.L_7 - .L_6)
.L_6:
        /*0004*/ 	.word	0x00000082


	//----- nvinfo : EIATTR_KPARAM_INFO
	.align		4
.L_7:
        /*0008*/ 	.byte	0x04, 0x17
        /*000a*/ 	.short	(.L_9 - .L_8)
.L_8:
        /*000c*/ 	.word	0x00000000
        /*0010*/ 	.short	0x0003
        /*0012*/ 	.short	0x0010
        /*0014*/ 	.byte	0x00, 0xf5, 0x21, 0x00


	//----- nvinfo : EIATTR_KPARAM_INFO
	.align		4
.L_9:
        /*0018*/ 	.byte	0x04, 0x17
        /*001a*/ 	.short	(.L_11 - .L_10)
.L_10:
        /*001c*/ 	.word	0x00000000
        /*0020*/ 	.short	0x0002
        /*0022*/ 	.short	0x000c
        /*0024*/ 	.byte	0x00, 0xf0, 0x11, 0x00


	//----- nvinfo : EIATTR_KPARAM_INFO
	.align		4
.L_11:
        /*0028*/ 	.byte	0x04, 0x17
        /*002a*/ 	.short	(.L_13 - .L_12)
.L_12:
        /*002c*/ 	.word	0x00000000
        /*0030*/ 	.short	0x0001
        /*0032*/ 	.short	0x0008
        /*0034*/ 	.byte	0x00, 0xf0, 0x11, 0x00


	//----- nvinfo : EIATTR_KPARAM_INFO
	.align		4
.L_13:
        /*0038*/ 	.byte	0x04, 0x17
        /*003a*/ 	.short	(.L_15 - .L_14)
.L_14:
        /*003c*/ 	.word	0x00000000
        /*0040*/ 	.short	0x0000
        /*0042*/ 	.short	0x0000
        /*0044*/ 	.byte	0x00, 0xf5, 0x21, 0x00


	//----- nvinfo : EIATTR_SPARSE_MMA_MASK
	.align		4
.L_15:
        /*0048*/ 	.byte	0x03, 0x50
        /*004a*/ 	.short	0x0000


	//----- nvinfo : EIATTR_MAXREG_COUNT
	.align		4
        /*004c*/ 	.byte	0x03, 0x1b
        /*004e*/ 	.short	0x00ff


	//----- nvinfo : EIATTR_MERCURY_ISA_VERSION
	.align		4
        /*0050*/ 	.byte	0x03, 0x5f
        /*0052*/ 	.short	0x0101


	//----- nvinfo : EIATTR_VRC_CTA_INIT_COUNT
	.align		4
        /*0054*/ 	.byte	0x02, 0x4a
	.zero		1
	.zero		1


	//----- nvinfo : EIATTR_EXIT_INSTR_OFFSETS
	.align		4
        /*0058*/ 	.byte	0x04, 0x1c
        /*005a*/ 	.short	(.L_17 - .L_16)


	//   ....[0]....
.L_16:
        /*005c*/ 	.word	0x00000090


	//   ....[1]....
        /*0060*/ 	.word	0x000000f0


	//   ....[2]....
        /*0064*/ 	.word	0x00000920


	//----- nvinfo : EIATTR_CBANK_PARAM_SIZE
	.align		4
.L_17:
        /*0068*/ 	.byte	0x03, 0x19
        /*006a*/ 	.short	0x0018


	//----- nvinfo : EIATTR_PARAM_CBANK
	.align		4
        /*006c*/ 	.byte	0x04, 0x0a
        /*006e*/ 	.short	(.L_19 - .L_18)
	.align		4
.L_18:
        /*0070*/ 	.word	index@(.nv.constant0._ZN6device6scalarEPfiiS0_)
        /*0074*/ 	.short	0x0380
        /*0076*/ 	.short	0x0018


	//----- nvinfo : EIATTR_SW_WAR
	.align		4
.L_19:
        /*0078*/ 	.byte	0x04, 0x36
        /*007a*/ 	.short	(.L_21 - .L_20)
.L_20:
        /*007c*/ 	.word	0x00000008
.L_21:


//--------------------- .nv.callgraph             --------------------------
	.section	.nv.callgraph,"",@"SHT_CUDA_CALLGRAPH"
	.align	4
	.sectionentsize	8
	.align		4
        /*0000*/ 	.word	0x00000000
	.align		4
        /*0004*/ 	.word	0xffffffff
	.align		4
        /*0008*/ 	.word	0x00000000
	.align		4
        /*000c*/ 	.word	0xfffffffe
	.align		4
        /*0010*/ 	.word	0x00000000
	.align		4
        /*0014*/ 	.word	0xfffffffd
	.align		4
        /*0018*/ 	.word	0x00000000
	.align		4
        /*001c*/ 	.word	0xfffffffc


//--------------------- .text._ZN6device6scalarEPfiiS0_ --------------------------
	.section	.text._ZN6device6scalarEPfiiS0_,"ax",@progbits
	.align	128
        .global         _ZN6device6scalarEPfiiS0_
        .type           _ZN6device6scalarEPfiiS0_,@function
        .size           _ZN6device6scalarEPfiiS0_,(.L_x_5 - _ZN6device6scalarEPfiiS0_)
        .other          _ZN6device6scalarEPfiiS0_,@"STO_CUDA_ENTRY STV_DEFAULT"
_ZN6device6scalarEPfiiS0_:
.text._ZN6device6scalarEPfiiS0_:
[----:B------:R-:W-:Y:S01]  /*0000*/  LDC R1, c[0x0][0x37c] ;  /* 0x0000df00ff017b82 */ /* 0x000fe20000000800 */
[----:B------:R-:W0:Y:S07]  /*0010*/  S2R R0, SR_TID.X ;  /* 0x0000000000007919 */ /* 0x000e2e0000002100 */
[----:B------:R-:W0:Y:S01]  /*0020*/  S2UR UR4, SR_CTAID.X ;  /* 0x00000000000479c3 */ /* 0x000e220000002500 */
[----:B------:R-:W1:Y:S07]  /*0030*/  LDCU UR7, c[0x0][0x38c] ;  /* 0x00007180ff0777ac */ /* 0x000e6e0008000800 */
[----:B------:R-:W0:Y:S01]  /*0040*/  LDC R13, c[0x0][0x360] ;  /* 0x0000d800ff0d7b82 */ /* 0x000e220000000800 */
[----:B-1----:R-:W-:Y:S01]  /*0050*/  USHF.R.S32.HI UR6, URZ, 0x1f, UR7 ;  /* 0x0000001fff067899 */ /* 0x002fe20008011407 */
[----:B0-----:R-:W-:-:S05]  /*0060*/  IMAD R13, R13, UR4, R0 ;  /* 0x000000040d0d7c24 */ /* 0x001fca000f8e0200 */
[----:B------:R-:W-:-:S04]  /*0070*/  ISETP.GE.U32.AND P0, PT, R13, UR7, PT ;  /* 0x000000070d007c0c */ /* 0x000fc8000bf06070 */
[----:B------:R-:W-:-:S13]  /*0080*/  ISETP.GE.U32.AND.EX P0, PT, RZ, UR6, PT, P0 ;  /* 0x00000006ff007c0c */ /* 0x000fda000bf06100 */
[----:B------:R-:W-:Y:S05]  /*0090*/  @P0 EXIT ;  /* 0x000000000000094d */ /* 0x000fea0003800000 */
[----:B------:R-:W0:Y:S01]  /*00a0*/  S2R R3, SR_TID.Y ;  /* 0x0000000000037919 */ /* 0x000e220000002200 */
[----:B------:R-:W0:Y:S08]  /*00b0*/  S2UR UR4, SR_CTAID.Y ;  /* 0x00000000000479c3 */ /* 0x000e300000002600 */
[----:B------:R-:W0:Y:S02]  /*00c0*/  LDC R2, c[0x0][0x364] ;  /* 0x0000d900ff027b82 */ /* 0x000e240000000800 */
[----:B0-----:R-:W-:-:S05]  /*00d0*/  IMAD R2, R2, UR4, R3 ;  /* 0x0000000402027c24 */ /* 0x001fca000f8e0203 */
[----:B------:R-:W-:-:S13]  /*00e0*/  ISETP.GE.U32.AND P0, PT, R2, UR7, PT ;  /* 0x0000000702007c0c */ /* 0x000fda000bf06070 */
[----:B------:R-:W-:Y:S05]  /*00f0*/  @P0 EXIT ;  /* 0x000000000000094d */ /* 0x000fea0003800000 */
[----:B------:R-:W0:Y:S01]  /*0100*/  LDC R12, c[0x0][0x388] ;  /* 0x0000e200ff0c7b82 */ /* 0x000e220000000800 */
[----:B------:R-:W1:Y:S01]  /*0110*/  LDCU.64 UR4, c[0x0][0x358] ;  /* 0x00006b00ff0477ac */ /* 0x000e620008000a00 */
[----:B------:R-:W-:Y:S01]  /*0120*/  IMAD.MOV.U32 R14, RZ, RZ, RZ ;  /* 0x000000ffff0e7224 */ /* 0x000fe200078e00ff */
[----:B0-----:R-:W-:-:S13]  /*0130*/  ISETP.GE.AND P0, PT, R12, 0x1, PT ;  /* 0x000000010c00780c */ /* 0x001fda0003f06270 */
[----:B-1----:R-:W-:Y:S05]  /*0140*/  @!P0 BRA `(.L_x_0) ;  /* 0x0000000400d48947 */ /* 0x002fea0003800000 */
[C---:B------:R-:W-:Y:S01]  /*0150*/  ISETP.GE.U32.AND P1, PT, R12.reuse, 0x8, PT ;  /* 0x000000080c00780c */ /* 0x040fe20003f26070 */
[-C--:B------:R-:W-:Y:S01]  /*0160*/  IMAD.WIDE.U32 R6, R13, R12.reuse, RZ ;  /* 0x0000000c0d067225 */ /* 0x080fe200078e00ff */
[----:B------:R-:W-:Y:S02]  /*0170*/  SHF.R.S32.HI R0, RZ, 0x1f, R12 ;  /* 0x0000001fff007819 */ /* 0x000fe4000001140c */
[----:B------:R-:W-:Y:S02]  /*0180*/  CS2R R14, SRZ ;  /* 0x00000000000e7805 */ /* 0x000fe4000001ff00 */
[----:B------:R-:W-:Y:S01]  /*0190*/  LOP3.LUT R22, R12, 0x7, RZ, 0xc0, !PT ;  /* 0x000000070c167812 */ /* 0x000fe200078ec0ff */
[----:B------:R-:W-:-:S03]  /*01a0*/  IMAD.WIDE.U32 R8, R2, R12, RZ ;  /* 0x0000000c02087225 */ /* 0x000fc600078e00ff */
[----:B------:R-:W-:Y:S01]  /*01b0*/  ISETP.NE.AND P0, PT, R22, RZ, PT ;  /* 0x000000ff1600720c */ /* 0x000fe20003f05270 */
[C---:B------:R-:W-:Y:S02]  /*01c0*/  IMAD R17, R0.reuse, R13, RZ ;  /* 0x0000000d00117224 */ /* 0x040fe400078e02ff */
[----:B------:R-:W-:Y:S02]  /*01d0*/  IMAD R19, R0, R2, RZ ;  /* 0x0000000200137224 */ /* 0x000fe400078e02ff */
[----:B------:R-:W-:Y:S02]  /*01e0*/  IMAD.IADD R17, R7, 0x1, R17 ;  /* 0x0000000107117824 */ /* 0x000fe400078e0211 */
[----:B------:R-:W-:Y:S01]  /*01f0*/  IMAD.IADD R19, R9, 0x1, R19 ;  /* 0x0000000109137824 */ /* 0x000fe200078e0213 */
[----:B------:R-:W-:Y:S06]  /*0200*/  @!P1 BRA `(.L_x_1) ;  /* 0x0000000000b89947 */ /* 0x000fec0003800000 */
[----:B------:R-:W0:Y:S01]  /*0210*/  LDCU.64 UR8, c[0x0][0x380] ;  /* 0x00007000ff0877ac */ /* 0x000e220008000a00 */
[----:B------:R-:W-:Y:S01]  /*0220*/  LOP3.LUT R15, R12, 0x7ffffff8, RZ, 0xc0, !PT ;  /* 0x7ffffff80c0f7812 */ /* 0x000fe200078ec0ff */
[----:B------:R-:W-:-:S04]  /*0230*/  IMAD.MOV.U32 R14, RZ, RZ, RZ ;  /* 0x000000ffff0e7224 */ /* 0x000fc800078e00ff */
[----:B------:R-:W-:Y:S01]  /*0240*/  IMAD.MOV R0, RZ, RZ, -R15 ;  /* 0x000000ffff007224 */ /* 0x000fe200078e0a0f */
[----:B0-----:R-:W-:Y:S02]  /*0250*/  LEA R20, P1, R6, UR8, 0x2 ;  /* 0x0000000806147c11 */ /* 0x001fe4000f8210ff */
[----:B------:R-:W-:Y:S02]  /*0260*/  LEA R23, P3, R8, UR8, 0x2 ;  /* 0x0000000808177c11 */ /* 0x000fe4000f8610ff */
[----:B------:R-:W-:Y:S02]  /*0270*/  IADD3 R20, P2, PT, R20, 0x10, RZ ;  /* 0x0000001014147810 */ /* 0x000fe40007f5e0ff */
[----:B------:R-:W-:Y:S02]  /*0280*/  IADD3 R23, P4, PT, R23, 0x10, RZ ;  /* 0x0000001017177810 */ /* 0x000fe40007f9e0ff */
[----:B------:R-:W-:Y:S02]  /*0290*/  LEA.HI.X R5, R6, UR9, R17, 0x2, P1 ;  /* 0x0000000906057c11 */ /* 0x000fe400088f1411 */
[----:B------:R-:W-:-:S03]  /*02a0*/  LEA.HI.X R18, R8, UR9, R19, 0x2, P3 ;  /* 0x0000000908127c11 */ /* 0x000fc600098f1413 */
[----:B------:R-:W-:Y:S02]  /*02b0*/  IMAD.X R5, RZ, RZ, R5, P2 ;  /* 0x000000ffff057224 */ /* 0x000fe400010e0605 */
[----:B------:R-:W-:-:S07]  /*02c0*/  IMAD.X R18, RZ, RZ, R18, P4 ;  /* 0x000000ffff127224 */ /* 0x000fce00020e0612 */
.L_x_2:
[----:B------:R-:W-:Y:S02]  /*02d0*/  IMAD.MOV.U32 R4, RZ, RZ, R20 ;  /* 0x000000ffff047224 */ /* 0x000fe400078e0014 */
[----:B------:R-:W-:Y:S02]  /*02e0*/  IMAD.MOV.U32 R10, RZ, RZ, R23 ;  /* 0x000000ffff0a7224 */ /* 0x000fe400078e0017 */
[----:B------:R-:W-:Y:S01]  /*02f0*/  IMAD.MOV.U32 R11, RZ, RZ, R18 ;  /* 0x000000ffff0b7224 */ /* 0x000fe200078e0012 */
[----:B------:R-:W2:Y:S04]  /*0300*/  LDG.E R23, desc[UR4][R4.64+-0x10] ;  /* 0xfffff00404177981 */ /* 0x000ea8000c1e1900 */
[----:B------:R-:W2:Y:S04]  /*0310*/  LDG.E R20, desc[UR4][R10.64+-0x10] ;  /* 0xfffff0040a147981 */ /* 0x000ea8000c1e1900 */
[----:B------:R-:W3:Y:S04]  /*0320*/  LDG.E R27, desc[UR4][R4.64+-0xc] ;  /* 0xfffff404041b7981 */ /* 0x000ee8000c1e1900 */
[----:B------:R-:W3:Y:S04]  /*0330*/  LDG.E R24, desc[UR4][R10.64+-0xc] ;  /* 0xfffff4040a187981 */ /* 0x000ee8000c1e1900 */
[----:B------:R-:W4:Y:S04]  /*0340*/  LDG.E R18, desc[UR4][R4.64+-0x8] ;  /* 0xfffff80404127981 */ /* 0x000f28000c1e1900 */
[----:B------:R-:W4:Y:S04]  /*0350*/  LDG.E R25, desc[UR4][R10.64+-0x8] ;  /* 0xfffff8040a197981 */ /* 0x000f28000c1e1900 */
[----:B------:R-:W5:Y:S04]  /*0360*/  LDG.E R16, desc[UR4][R4.64+-0x4] ;  /* 0xfffffc0404107981 */ /* 0x000f68000c1e1900 */
[----:B------:R-:W5:Y:S01]  /*0370*/  LDG.E R21, desc[UR4][R10.64+-0x4] ;  /* 0xfffffc040a157981 */ /* 0x000f62000c1e1900 */
[----:B--2---:R-:W-:-:S03]  /*0380*/  FFMA R20, R23, R20, R14 ;  /* 0x0000001417147223 */ /* 0x004fc6000000000e */
[----:B------:R-:W2:Y:S04]  /*0390*/  LDG.E R14, desc[UR4][R4.64] ;  /* 0x00000004040e7981 */ /* 0x000ea8000c1e1900 */
[----:B------:R-:W2:Y:S01]  /*03a0*/  LDG.E R23, desc[UR4][R10.64] ;  /* 0x000000040a177981 */ /* 0x000ea2000c1e1900 */
[----:B---3--:R-:W-:-:S03]  /*03b0*/  FFMA R29, R27, R24, R20 ;  /* 0x000000181b1d7223 */ /* 0x008fc60000000014 */
[----:B------:R-:W3:Y:S04]  /*03c0*/  LDG.E R20, desc[UR4][R4.64+0x4] ;  /* 0x0000040404147981 */ /* 0x000ee8000c1e1900 */
[----:B------:R-:W3:Y:S01]  /*03d0*/  LDG.E R27, desc[UR4][R10.64+0x4] ;  /* 0x000004040a1b7981 */ /* 0x000ee2000c1e1900 */
[----:B----4-:R-:W-:-:S03]  /*03e0*/  FFMA R29, R18, R25, R29 ;  /* 0x00000019121d7223 */ /* 0x010fc6000000001d */
[----:B------:R-:W4:Y:S04]  /*03f0*/  LDG.E R18, desc[UR4][R4.64+0x8] ;  /* 0x0000080404127981 */ /* 0x000f28000c1e1900 */
[----:B------:R-:W4:Y:S01]  /*0400*/  LDG.E R25, desc[UR4][R10.64+0x8] ;  /* 0x000008040a197981 */ /* 0x000f22000c1e1900 */
[----:B-----5:R-:W-:-:S03]  /*0410*/  FFMA R29, R16, R21, R29 ;  /* 0x00000015101d7223 */ /* 0x020fc6000000001d */
[----:B------:R0:W5:Y:S04]  /*0420*/  LDG.E R16, desc[UR4][R4.64+0xc] ;  /* 0x00000c0404107981 */ /* 0x000168000c1e1900 */
[----:B------:R-:W5:Y:S01]  /*0430*/  LDG.E R21, desc[UR4][R10.64+0xc] ;  /* 0x00000c040a157981 */ /* 0x000f62000c1e1900 */
[----:B------:R-:W-:-:S05]  /*0440*/  VIADD R0, R0, 0x8 ;  /* 0x0000000800007836 */ /* 0x000fca0000000000 */
[----:B------:R-:W-:Y:S01]  /*0450*/  ISETP.NE.AND P1, PT, R0, RZ, PT ;  /* 0x000000ff0000720c */ /* 0x000fe20003f25270 */
[----:B--2---:R-:W-:-:S04]  /*0460*/  FFMA R23, R14, R23, R29 ;  /* 0x000000170e177223 */ /* 0x004fc8000000001d */
[----:B---3--:R-:W-:Y:S01]  /*0470*/  FFMA R27, R20, R27, R23 ;  /* 0x0000001b141b7223 */ /* 0x008fe20000000017 */
[----:B------:R-:W-:Y:S02]  /*0480*/  IADD3 R23, P3, PT, R10, 0x20, RZ ;  /* 0x000000200a177810 */ /* 0x000fe40007f7e0ff */
[----:B------:R-:W-:-:S04]  /*0490*/  IADD3 R20, P2, PT, R4, 0x20, RZ ;  /* 0x0000002004147810 */ /* 0x000fc80007f5e0ff */
[----:B0-----:R-:W-:Y:S01]  /*04a0*/  IADD3.X R5, PT, PT, RZ, R5, RZ, P2, !PT ;  /* 0x00000005ff057210 */ /* 0x001fe200017fe4ff */
[----:B----4-:R-:W-:Y:S01]  /*04b0*/  FFMA R25, R18, R25, R27 ;  /* 0x0000001912197223 */ /* 0x010fe2000000001b */
[----:B------:R-:W-:-:S03]  /*04c0*/  IMAD.X R18, RZ, RZ, R11, P3 ;  /* 0x000000ffff127224 */ /* 0x000fc600018e060b */
[----:B-----5:R-:W-:Y:S01]  /*04d0*/  FFMA R14, R16, R21, R25 ;  /* 0x00000015100e7223 */ /* 0x020fe20000000019 */
[----:B------:R-:W-:Y:S06]  /*04e0*/  @P1 BRA `(.L_x_2) ;  /* 0xfffffffc00781947 */ /* 0x000fec000383ffff */
.L_x_1:
[----:B------:R-:W-:Y:S05]  /*04f0*/  @!P0 BRA `(.L_x_0) ;  /* 0x0000000000e88947 */ /* 0x000fea0003800000 */
[----:B------:R-:W-:Y:S02]  /*0500*/  ISETP.GE.U32.AND P0, PT, R22, 0x4, PT ;  /* 0x000000041600780c */ /* 0x000fe40003f06070 */
[----:B------:R-:W-:-:S04]  /*0510*/  LOP3.LUT R24, R12, 0x3, RZ, 0xc0, !PT ;  /* 0x000000030c187812 */ /* 0x000fc800078ec0ff */
[----:B------:R-:W-:-:S07]  /*0520*/  ISETP.NE.AND P1, PT, R24, RZ, PT ;  /* 0x000000ff1800720c */ /* 0x000fce0003f25270 */
[----:B------:R-:W-:Y:S06]  /*0530*/  @!P0 BRA `(.L_x_3) ;  /* 0x0000000000588947 */ /* 0x000fec0003800000 */
[----:B------:R-:W0:Y:S01]  /*0540*/  LDCU.64 UR8, c[0x0][0x380] ;  /* 0x00007000ff0877ac */ /* 0x000e220008000a00 */
[C---:B------:R-:W-:Y:S02]  /*0550*/  IADD3 R11, P0, PT, R15.reuse, R6, RZ ;  /* 0x000000060f0b7210 */ /* 0x040fe40007f1e0ff */
[----:B------:R-:W-:-:S03]  /*0560*/  IADD3 R0, P2, PT, R15, R8, RZ ;  /* 0x000000080f007210 */ /* 0x000fc60007f5e0ff */
[----:B------:R-:W-:Y:S02]  /*0570*/  IMAD.X R16, RZ, RZ, R17, P0 ;  /* 0x000000ffff107224 */ /* 0x000fe400000e0611 */
[----:B------:R-:W-:Y:S01]  /*0580*/  IMAD.X R5, RZ, RZ, R19, P2 ;  /* 0x000000ffff057224 */ /* 0x000fe200010e0613 */
[C---:B0-----:R-:W-:Y:S02]  /*0590*/  LEA R10, P0, R11.reuse, UR8, 0x2 ;  /* 0x000000080b0a7c11 */ /* 0x041fe4000f8010ff */
[C---:B------:R-:W-:Y:S02]  /*05a0*/  LEA R4, P2, R0.reuse, UR8, 0x2 ;  /* 0x0000000800047c11 */ /* 0x040fe4000f8410ff */
[----:B------:R-:W-:Y:S02]  /*05b0*/  LEA.HI.X R11, R11, UR9, R16, 0x2, P0 ;  /* 0x000000090b0b7c11 */ /* 0x000fe400080f1410 */
[----:B------:R-:W-:-:S03]  /*05c0*/  LEA.HI.X R5, R0, UR9, R5, 0x2, P2 ;  /* 0x0000000900057c11 */ /* 0x000fc600090f1405 */
        /* <DEDUP_REMOVED lines=8> */
[----:B------:R-:W-:-:S02]  /*0650*/  VIADD R15, R15, 0x4 ;  /* 0x000000040f0f7836 */ /* 0x000fc40000000000 */
[----:B--2---:R-:W-:-:S04]  /*0660*/  FFMA R0, R21, R0, R14 ;  /* 0x0000000015007223 */ /* 0x004fc8000000000e */
[----:B---3--:R-:W-:-:S04]  /*0670*/  FFMA R0, R23, R16, R0 ;  /* 0x0000001017007223 */ /* 0x008fc80000000000 */
[----:B----4-:R-:W-:-:S04]  /*0680*/  FFMA R0, R25, R18, R0 ;  /* 0x0000001219007223 */ /* 0x010fc80000000000 */
[----:B-----5:R-:W-:-:S07]  /*0690*/  FFMA R14, R27, R20, R0 ;  /* 0x000000141b0e7223 */ /* 0x020fce0000000000 */
.L_x_3:
[----:B------:R-:W-:Y:S05]  /*06a0*/  @!P1 BRA `(.L_x_0) ;  /* 0x00000000007c9947 */ /* 0x000fea0003800000 */
[----:B------:R-:W-:Y:S02]  /*06b0*/  LOP3.LUT R12, R12, 0x1, RZ, 0xc0, !PT ;  /* 0x000000010c0c7812 */ /* 0x000fe400078ec0ff */
[----:B------:R-:W-:Y:S02]  /*06c0*/  ISETP.NE.AND P1, PT, R24, 0x1, PT ;  /* 0x000000011800780c */ /* 0x000fe40003f25270 */
[----:B------:R-:W-:-:S11]  /*06d0*/  ISETP.NE.U32.AND P0, PT, R12, 0x1, PT ;  /* 0x000000010c00780c */ /* 0x000fd60003f05070 */
[----:B------:R-:W0:Y:S01]  /*06e0*/  @P1 LDC.64 R10, c[0x0][0x380] ;  /* 0x0000e000ff0a1b82 */ /* 0x000e220000000a00 */
[C---:B------:R-:W-:Y:S02]  /*06f0*/  @P1 IADD3 R7, P3, PT, R15.reuse, R6, RZ ;  /* 0x000000060f071210 */ /* 0x040fe40007f7e0ff */
[C---:B------:R-:W-:Y:S01]  /*0700*/  @P1 IADD3 R9, P4, PT, R15.reuse, R8, RZ ;  /* 0x000000080f091210 */ /* 0x040fe20007f9e0ff */
[----:B------:R-:W-:Y:S02]  /*0710*/  @P1 VIADD R15, R15, 0x2 ;  /* 0x000000020f0f1836 */ /* 0x000fe40000000000 */
[----:B------:R-:W-:Y:S01]  /*0720*/  @P1 IMAD.X R12, RZ, RZ, R17, P3 ;  /* 0x000000ffff0c1224 */ /* 0x000fe200018e0611 */
[----:B------:R-:W-:Y:S01]  /*0730*/  @P1 IADD3.X R16, PT, PT, RZ, R19, RZ, P4, !PT ;  /* 0x00000013ff101210 */ /* 0x000fe200027fe4ff */
[----:B------:R-:W1:Y:S01]  /*0740*/  @!P0 LDC.64 R4, c[0x0][0x380] ;  /* 0x0000e000ff048b82 */ /* 0x000e620000000a00 */
[C---:B------:R-:W-:Y:S02]  /*0750*/  @!P0 IADD3 R0, P5, PT, R15.reuse, R6, RZ ;  /* 0x000000060f008210 */ /* 0x040fe40007fbe0ff */
[----:B------:R-:W-:-:S03]  /*0760*/  @!P0 IADD3 R15, P2, PT, R15, R8, RZ ;  /* 0x000000080f0f8210 */ /* 0x000fc60007f5e0ff */
[----:B------:R-:W-:Y:S01]  /*0770*/  @!P0 IMAD.X R17, RZ, RZ, R17, P5 ;  /* 0x000000ffff118224 */ /* 0x000fe200028e0611 */
[-C--:B0-----:R-:W-:Y:S02]  /*0780*/  @P1 LEA R6, P4, R7, R10.reuse, 0x2 ;  /* 0x0000000a07061211 */ /* 0x081fe400078810ff */
[----:B------:R-:W-:Y:S02]  /*0790*/  @P1 LEA R10, P3, R9, R10, 0x2 ;  /* 0x0000000a090a1211 */ /* 0x000fe400078610ff */
[-C--:B------:R-:W-:Y:S02]  /*07a0*/  @P1 LEA.HI.X R7, R7, R11.reuse, R12, 0x2, P4 ;  /* 0x0000000b07071211 */ /* 0x080fe400020f140c */
[----:B------:R-:W-:Y:S02]  /*07b0*/  @P1 LEA.HI.X R11, R9, R11, R16, 0x2, P3 ;  /* 0x0000000b090b1211 */ /* 0x000fe400018f1410 */
[----:B-1----:R-:W-:-:S03]  /*07c0*/  @!P0 LEA R8, P5, R0, R4, 0x2 ;  /* 0x0000000400088211 */ /* 0x002fc600078a10ff */
[----:B------:R-:W2:Y:S01]  /*07d0*/  @P1 LDG.E R12, desc[UR4][R10.64] ;  /* 0x000000040a0c1981 */ /* 0x000ea2000c1e1900 */
[-C--:B------:R-:W-:Y:S01]  /*07e0*/  @!P0 LEA.HI.X R9, R0, R5.reuse, R17, 0x2, P5 ;  /* 0x0000000500098211 */ /* 0x080fe200028f1411 */
[----:B------:R-:W-:Y:S01]  /*07f0*/  @!P0 IMAD.X R0, RZ, RZ, R19, P2 ;  /* 0x000000ffff008224 */ /* 0x000fe200010e0613 */
[C---:B------:R-:W-:Y:S01]  /*0800*/  @!P0 LEA R4, P2, R15.reuse, R4, 0x2 ;  /* 0x000000040f048211 */ /* 0x040fe200078410ff */
[----:B------:R-:W2:Y:S03]  /*0810*/  @P1 LDG.E R17, desc[UR4][R6.64] ;  /* 0x0000000406111981 */ /* 0x000ea6000c1e1900 */
[----:B------:R-:W-:Y:S01]  /*0820*/  @!P0 LEA.HI.X R5, R15, R5, R0, 0x2, P2 ;  /* 0x000000050f058211 */ /* 0x000fe200010f1400 */
[----:B------:R-:W3:Y:S04]  /*0830*/  @!P0 LDG.E R9, desc[UR4][R8.64] ;  /* 0x0000000408098981 */ /* 0x000ee8000c1e1900 */
[----:B------:R-:W4:Y:S04]  /*0840*/  @P1 LDG.E R15, desc[UR4][R6.64+0x4] ;  /* 0x00000404060f1981 */ /* 0x000f28000c1e1900 */
[----:B------:R-:W4:Y:S04]  /*0850*/  @P1 LDG.E R0, desc[UR4][R10.64+0x4] ;  /* 0x000004040a001981 */ /* 0x000f28000c1e1900 */
[----:B------:R-:W3:Y:S01]  /*0860*/  @!P0 LDG.E R4, desc[UR4][R4.64] ;  /* 0x0000000404048981 */ /* 0x000ee2000c1e1900 */
[----:B--2---:R-:W-:-:S04]  /*0870*/  @P1 FFMA R12, R17, R12, R14 ;  /* 0x0000000c110c1223 */ /* 0x004fc8000000000e */
[----:B----4-:R-:W-:-:S04]  /*0880*/  @P1 FFMA R14, R15, R0, R12 ;  /* 0x000000000f0e1223 */ /* 0x010fc8000000000c */
[----:B---3--:R-:W-:-:S07]  /*0890*/  @!P0 FFMA R14, R9, R4, R14 ;  /* 0x00000004090e8223 */ /* 0x008fce000000000e */
.L_x_0:
[----:B------:R-:W0:Y:S01]  /*08a0*/  LDCU.64 UR8, c[0x0][0x390] ;  /* 0x00007200ff0877ac */ /* 0x000e220008000a00 */
[----:B------:R-:W-:Y:S02]  /*08b0*/  IMAD.MOV.U32 R3, RZ, RZ, RZ ;  /* 0x000000ffff037224 */ /* 0x000fe400078e00ff */
[C---:B------:R-:W-:Y:S02]  /*08c0*/  IMAD R5, R13.reuse, UR6, RZ ;  /* 0x000000060d057c24 */ /* 0x040fe4000f8e02ff */
[----:B------:R-:W-:-:S04]  /*08d0*/  IMAD.WIDE.U32 R2, R13, UR7, R2 ;  /* 0x000000070d027c25 */ /* 0x000fc8000f8e0002 */
[----:B------:R-:W-:Y:S01]  /*08e0*/  IMAD.IADD R3, R3, 0x1, R5 ;  /* 0x0000000103037824 */ /* 0x000fe200078e0205 */
[----:B0-----:R-:W-:-:S04]  /*08f0*/  LEA R4, P0, R2, UR8, 0x2 ;  /* 0x0000000802047c11 */ /* 0x001fc8000f8010ff */
[----:B------:R-:W-:-:S05]  /*0900*/  LEA.HI.X R5, R2, UR9, R3, 0x2, P0 ;  /* 0x0000000902057c11 */ /* 0x000fca00080f1403 */
[----:B------:R-:W-:Y:S01]  /*0910*/  STG.E desc[UR4][R4.64], R14 ;  /* 0x0000000e04007986 */ /* 0x000fe2000c101904 */
[----:B------:R-:W-:Y:S05]  /*0920*/  EXIT ;  /* 0x000000000000794d */ /* 0x000fea0003800000 */
.L_x_4:
[----:B------:R-:W-:-:S00]  /*0930*/  BRA `(.L_x_4) ;  /* 0xfffffffc00fc7947 */ /* 0x000fc0000383ffff */
[----:B------:R-:W-:-:S00]  /*0940*/  NOP ;  /* 0x0000000000007918 */ /* 0x000fc00000000000 */
        /* <DEDUP_REMOVED lines=11> */
.L_x_5:


//--------------------- .nv.shared.reserved.0     --------------------------
	.section	.nv.shared.reserved.0,"aw",@nobits
	.weak		__nv_reservedSMEM_offset_0_alias
	.size		__nv_reservedSMEM_offset_0_alias, 0, 64
	.other		__nv_reservedSMEM_offset_0_alias,@"STO_CUDA_RESERVED_SHARED STV_DEFAULT"
__nv_reservedSMEM_offset_0_alias:
	.zero		0
	.zero		64


//--------------------- .nv.constant0._ZN6device6scalarEPfiiS0_ --------------------------
	.section	.nv.constant0._ZN6device6scalarEPfiiS0_,"a",@progbits
	.sectionflags	@""
	.align	4
.nv.constant0._ZN6device6scalarEPfiiS0_:
	.zero		920


//--------------------- SYMBOLS --------------------------

	.type		.nv.reservedSmem.offset0,@object
	.size		.nv.reservedSmem.offset0,0x4
